	.headerflags	@"EF_CUDA_TEXMODE_UNIFIED EF_CUDA_64BIT_ADDRESS EF_CUDA_ACCELERATORS EF_CUDA_SM90 EF_CUDA_VIRTUAL_SM(EF_CUDA_SM90)"
	.elftype	@"ET_EXEC"


//--------------------- .nv.info                  --------------------------
	.section	.nv.info,"",@"SHT_CUDA_INFO"
	.align	4


	//----- nvinfo : EIATTR_REGCOUNT
	.align		4
        /*0000*/ 	.byte	0x04, 0x2f
        /*0002*/ 	.short	(.L_1 - .L_0)
	.align		4
.L_0:
        /*0004*/ 	.word	index@(triton_poi_fused_convolution_14)
        /*0008*/ 	.word	0x0000000c


	//----- nvinfo : EIATTR_MIN_STACK_SIZE
	.align		4
.L_1:
        /*000c*/ 	.byte	0x04, 0x12
        /*000e*/ 	.short	(.L_3 - .L_2)
	.align		4
.L_2:
        /*0010*/ 	.word	index@(triton_poi_fused_convolution_14)
        /*0014*/ 	.word	0x00000000


	//----- nvinfo : EIATTR_FRAME_SIZE
	.align		4
.L_3:
        /*0018*/ 	.byte	0x04, 0x11
        /*001a*/ 	.short	(.L_5 - .L_4)
	.align		4
.L_4:
        /*001c*/ 	.word	index@(triton_poi_fused_convolution_14)
        /*0020*/ 	.word	0x00000000


	//----- nvinfo : EIATTR_MIN_STACK_SIZE
	.align		4
.L_5:
        /*0024*/ 	.byte	0x04, 0x12
        /*0026*/ 	.short	(.L_7 - .L_6)
	.align		4
.L_6:
        /*0028*/ 	.word	index@(triton_poi_fused_convolution_14)
        /*002c*/ 	.word	0x00000000
.L_7:


//--------------------- .nv.info.triton_poi_fused_convolution_14 --------------------------
	.section	.nv.info.triton_poi_fused_convolution_14,"",@"SHT_CUDA_INFO"
	.sectionflags	@""
	.align	4


	//----- nvinfo : EIATTR_CUDA_API_VERSION
	.align		4
        /*0000*/ 	.byte	0x04, 0x37
        /*0002*/ 	.short	(.L_9 - .L_8)
.L_8:
        /*0004*/ 	.word	0x0000007c


	//----- nvinfo : EIATTR_KPARAM_INFO
	.align		4
.L_9:
        /*0008*/ 	.byte	0x04, 0x17
        /*000a*/ 	.short	(.L_11 - .L_10)
.L_10:
        /*000c*/ 	.word	0x00000000
        /*0010*/ 	.short	0x0002
        /*0012*/ 	.short	0x0010
        /*0014*/ 	.byte	0x00, 0xf0, 0x11, 0x00


	//----- nvinfo : EIATTR_KPARAM_INFO
	.align		4
.L_11:
        /*0018*/ 	.byte	0x04, 0x17
        /*001a*/ 	.short	(.L_13 - .L_12)
.L_12:
        /*001c*/ 	.word	0x00000000
        /*0020*/ 	.short	0x0001
        /*0022*/ 	.short	0x0008
        /*0024*/ 	.byte	0x00, 0xf4, 0x21, 0x00


	//----- nvinfo : EIATTR_KPARAM_INFO
	.align		4
.L_13:
        /*0028*/ 	.byte	0x04, 0x17
        /*002a*/ 	.short	(.L_15 - .L_14)
.L_14:
        /*002c*/ 	.word	0x00000000
        /*0030*/ 	.short	0x0000
        /*0032*/ 	.short	0x0000
        /*0034*/ 	.byte	0x00, 0xf4, 0x21, 0x00


	//----- nvinfo : EIATTR_SPARSE_MMA_MASK
	.align		4
.L_15:
        /*0038*/ 	.byte	0x03, 0x50
        /*003a*/ 	.short	0x0000


	//----- nvinfo : EIATTR_MAXREG_COUNT
	.align		4
        /*003c*/ 	.byte	0x03, 0x1b
        /*003e*/ 	.short	0x00ff


	//----- nvinfo : EIATTR_EXIT_INSTR_OFFSETS
	.align		4
        /*0040*/ 	.byte	0x04, 0x1c
        /*0042*/ 	.short	(.L_17 - .L_16)


	//   ....[0]....
.L_16:
        /*0044*/ 	.word	0x00000160


	//   ....[1]....
        /*0048*/ 	.word	0x00000180


	//----- nvinfo : EIATTR_REQNTID
	.align		4
.L_17:
        /*004c*/ 	.byte	0x04, 0x10
        /*004e*/ 	.short	(.L_19 - .L_18)
.L_18:
        /*0050*/ 	.word	0x00000080
        /*0054*/ 	.word	0x00000001
        /*0058*/ 	.word	0x00000001


	//----- nvinfo : EIATTR_CBANK_PARAM_SIZE
	.align		4
.L_19:
        /*005c*/ 	.byte	0x03, 0x19
        /*005e*/ 	.short	0x0014


	//----- nvinfo : EIATTR_PARAM_CBANK
	.align		4
        /*0060*/ 	.byte	0x04, 0x0a
        /*0062*/ 	.short	(.L_21 - .L_20)
	.align		4
.L_20:
        /*0064*/ 	.word	index@(.nv.constant0.triton_poi_fused_convolution_14)
        /*0068*/ 	.short	0x0210
        /*006a*/ 	.short	0x0014


	//----- nvinfo : EIATTR_SW_WAR
	.align		4
.L_21:
        /*006c*/ 	.byte	0x04, 0x36
        /*006e*/ 	.short	(.L_23 - .L_22)
.L_22:
        /*0070*/ 	.word	0x00000008
.L_23:


//--------------------- .nv.callgraph             --------------------------
	.section	.nv.callgraph,"",@"SHT_CUDA_CALLGRAPH"
	.align	4
	.sectionentsize	8
	.align		4
        /*0000*/ 	.word	0x00000000
	.align		4
        /*0004*/ 	.word	0xffffffff
	.align		4
        /*0008*/ 	.word	0x00000000
	.align		4
        /*000c*/ 	.word	0xfffffffe
	.align		4
        /*0010*/ 	.word	0x00000000
	.align		4
        /*0014*/ 	.word	0xfffffffd
	.align		4
        /*0018*/ 	.word	0x00000000
	.align		4
        /*001c*/ 	.word	0xfffffffc


//--------------------- .text.triton_poi_fused_convolution_14 --------------------------
	.section	.text.triton_poi_fused_convolution_14,"ax",@progbits
	.align	128
        .global         triton_poi_fused_convolution_14
        .type           triton_poi_fused_convolution_14,@function
        .size           triton_poi_fused_convolution_14,(.L_x_1 - triton_poi_fused_convolution_14)
        .other          triton_poi_fused_convolution_14,@"STO_CUDA_ENTRY STV_DEFAULT"
triton_poi_fused_convolution_14:
.text.triton_poi_fused_convolution_14:
[----:B------:R-:W0:Y:S02]  /*0000*/  LDC R1, c[0x0][0x28] ;  /* 0x00000a00ff017b82 */ /* 0x000e240000000800 */
[----:B------:R-:W1:Y:S01]  /*0010*/  S2R R0, SR_TID.X ;  /* 0x0000000000007919 */ /* 0x000e620000002100 */
[----:B------:R-:W2:Y:S01]  /*0020*/  LDC.64 R2, c[0x0][0x210] ;  /* 0x00008400ff027b82 */ /* 0x000ea20000000a00 */
[----:B------:R-:W-:Y:S01]  /*0030*/  ULDC.64 UR4, c[0x0][0x208] ;  /* 0x0000820000047ab9 */ /* 0x000fe20000000a00 */
[----:B------:R-:W3:Y:S06]  /*0040*/  S2R R7, SR_CTAID.X ;  /* 0x0000000000077919 */ /* 0x000eec0000002500 */
[----:B------:R-:W4:Y:S01]  /*0050*/  LDC.64 R4, c[0x0][0x218] ;  /* 0x00008600ff047b82 */ /* 0x000f220000000a00 */
[----:B-1----:R-:W-:-:S04]  /*0060*/  SHF.L.U32 R0, R0, 0x1, RZ ;  /* 0x0000000100007819 */ /* 0x002fc800000006ff */
[----:B------:R-:W-:-:S04]  /*0070*/  LOP3.LUT R0, R0, 0xfe, RZ, 0xc0, !PT ;  /* 0x000000fe00007812 */ /* 0x000fc800078ec0ff */
[----:B---3--:R-:W-:-:S04]  /*0080*/  LEA R7, R7, R0, 0x8 ;  /* 0x0000000007077211 */ /* 0x008fc800078e40ff */
[C---:B------:R-:W-:Y:S01]  /*0090*/  ISETP.GE.AND P0, PT, R7.reuse, 0xa0, PT ;  /* 0x000000a00700780c */ /* 0x040fe20003f06270 */
[----:B------:R-:W-:-:S04]  /*00a0*/  IMAD.HI R0, R7, 0x66666667, RZ ;  /* 0x6666666707007827 */ /* 0x000fc800078e02ff */
[----:B--2---:R-:W-:Y:S01]  /*00b0*/  IMAD.WIDE R2, R7, 0x4, R2 ;  /* 0x0000000407027825 */ /* 0x004fe200078e0202 */
[----:B------:R-:W-:-:S04]  /*00c0*/  SHF.R.U32.HI R9, RZ, 0x1f, R0 ;  /* 0x0000001fff097819 */ /* 0x000fc80000011600 */
[----:B------:R-:W-:-:S05]  /*00d0*/  LEA.HI.SX32 R0, R0, R9, 0x1c ;  /* 0x0000000900007211 */ /* 0x000fca00078fe2ff */
[----:B------:R-:W-:Y:S01]  /*00e0*/  IMAD R9, R0, -0x28, R7 ;  /* 0xffffffd800097824 */ /* 0x000fe200078e0207 */
[----:B------:R-:W-:-:S03]  /*00f0*/  CS2R R6, SRZ ;  /* 0x0000000000067805 */ /* 0x000fc6000001ff00 */
[----:B----4-:R-:W-:Y:S01]  /*0100*/  IMAD.WIDE R4, R9, 0x4, R4 ;  /* 0x0000000409047825 */ /* 0x010fe200078e0204 */
[----:B------:R-:W-:Y:S02]  /*0110*/  CS2R R8, SRZ ;  /* 0x0000000000087805 */ /* 0x000fe4000001ff00 */
[----:B------:R-:W2:Y:S04]  /*0120*/  @!P0 LDG.E.64 R6, desc[UR4][R2.64] ;  /* 0x0000000402068981 */ /* 0x000ea8000c1e1b00 */
[----:B------:R-:W2:Y:S02]  /*0130*/  @!P0 LDG.E.EL.64 R8, desc[UR4][R4.64] ;  /* 0x0000000404088981 */ /* 0x000ea4000c2e1b00 */
[----:B--2---:R-:W-:Y:S01]  /*0140*/  FADD R6, R8, R6 ;  /* 0x0000000608067221 */ /* 0x004fe20000000000 */
[----:B------:R-:W-:Y:S01]  /*0150*/  FADD R7, R9, R7 ;  /* 0x0000000709077221 */ /* 0x000fe20000000000 */
[----:B------:R-:W-:Y:S06]  /*0160*/  @P0 EXIT ;  /* 0x000000000000094d */ /* 0x000fec0003800000 */
[----:B------:R-:W-:Y:S01]  /*0170*/  STG.E.64 desc[UR4][R2.64], R6 ;  /* 0x0000000602007986 */ /* 0x000fe2000c101b04 */
[----:B------:R-:W-:Y:S05]  /*0180*/  EXIT ;  /* 0x000000000000794d */ /* 0x000fea0003800000 */
.L_x_0:
[----:B------:R-:W-:-:S00]  /*0190*/  BRA `(.L_x_0) ;  /* 0xfffffffc00fc7947 */ /* 0x000fc0000383ffff */
[----:B------:R-:W-:-:S00]  /*01a0*/  NOP ;  /* 0x0000000000007918 */ /* 0x000fc00000000000 */
        /* <DEDUP_REMOVED lines=13> */
.L_x_1:


//--------------------- .nv.constant0.triton_poi_fused_convolution_14 --------------------------
	.section	.nv.constant0.triton_poi_fused_convolution_14,"a",@progbits
	.sectionflags	@""
	.align	4
.nv.constant0.triton_poi_fused_convolution_14:
	.zero		548
